	.headerflags	@"EF_CUDA_TEXMODE_UNIFIED EF_CUDA_64BIT_ADDRESS EF_CUDA_ACCELERATORS EF_CUDA_SM90 EF_CUDA_VIRTUAL_SM(EF_CUDA_SM90)"
	.elftype	@"ET_EXEC"


//--------------------- .nv.info                  --------------------------
	.section	.nv.info,"",@"SHT_CUDA_INFO"
	.align	4


	//----- nvinfo : EIATTR_REGCOUNT
	.align		4
        /*0000*/ 	.byte	0x04, 0x2f
        /*0002*/ 	.short	(.L_1 - .L_0)
	.align		4
.L_0:
        /*0004*/ 	.word	index@(triton_poi_fused__unsafe_index_add_mul_sub_34)
        /*0008*/ 	.word	0x00000022


	//----- nvinfo : EIATTR_MIN_STACK_SIZE
	.align		4
.L_1:
        /*000c*/ 	.byte	0x04, 0x12
        /*000e*/ 	.short	(.L_3 - .L_2)
	.align		4
.L_2:
        /*0010*/ 	.word	index@(triton_poi_fused__unsafe_index_add_mul_sub_34)
        /*0014*/ 	.word	0x00000000


	//----- nvinfo : EIATTR_FRAME_SIZE
	.align		4
.L_3:
        /*0018*/ 	.byte	0x04, 0x11
        /*001a*/ 	.short	(.L_5 - .L_4)
	.align		4
.L_4:
        /*001c*/ 	.word	index@(triton_poi_fused__unsafe_index_add_mul_sub_34)
        /*0020*/ 	.word	0x00000000


	//----- nvinfo : EIATTR_MIN_STACK_SIZE
	.align		4
.L_5:
        /*0024*/ 	.byte	0x04, 0x12
        /*0026*/ 	.short	(.L_7 - .L_6)
	.align		4
.L_6:
        /*0028*/ 	.word	index@(triton_poi_fused__unsafe_index_add_mul_sub_34)
        /*002c*/ 	.word	0x00000000
.L_7:


//--------------------- .nv.info.triton_poi_fused__unsafe_index_add_mul_sub_34 --------------------------
	.section	.nv.info.triton_poi_fused__unsafe_index_add_mul_sub_34,"",@"SHT_CUDA_INFO"
	.sectionflags	@""
	.align	4


	//----- nvinfo : EIATTR_CUDA_API_VERSION
	.align		4
        /*0000*/ 	.byte	0x04, 0x37
        /*0002*/ 	.short	(.L_9 - .L_8)
.L_8:
        /*0004*/ 	.word	0x0000007c


	//----- nvinfo : EIATTR_KPARAM_INFO
	.align		4
.L_9:
        /*0008*/ 	.byte	0x04, 0x17
        /*000a*/ 	.short	(.L_11 - .L_10)
.L_10:
        /*000c*/ 	.word	0x00000000
        /*0010*/ 	.short	0x0006
        /*0012*/ 	.short	0x0030
        /*0014*/ 	.byte	0x00, 0xf0, 0x11, 0x00


	//----- nvinfo : EIATTR_KPARAM_INFO
	.align		4
.L_11:
        /*0018*/ 	.byte	0x04, 0x17
        /*001a*/ 	.short	(.L_13 - .L_12)
.L_12:
        /*001c*/ 	.word	0x00000000
        /*0020*/ 	.short	0x0005
        /*0022*/ 	.short	0x0028
        /*0024*/ 	.byte	0x00, 0xf4, 0x21, 0x00


	//----- nvinfo : EIATTR_KPARAM_INFO
	.align		4
.L_13:
        /*0028*/ 	.byte	0x04, 0x17
        /*002a*/ 	.short	(.L_15 - .L_14)
.L_14:
        /*002c*/ 	.word	0x00000000
        /*0030*/ 	.short	0x0004
        /*0032*/ 	.short	0x0020
        /*0034*/ 	.byte	0x00, 0xf4, 0x21, 0x00


	//----- nvinfo : EIATTR_KPARAM_INFO
	.align		4
.L_15:
        /*0038*/ 	.byte	0x04, 0x17
        /*003a*/ 	.short	(.L_17 - .L_16)
.L_16:
        /*003c*/ 	.word	0x00000000
        /*0040*/ 	.short	0x0003
        /*0042*/ 	.short	0x0018
        /*0044*/ 	.byte	0x00, 0xf4, 0x21, 0x00


	//----- nvinfo : EIATTR_KPARAM_INFO
	.align		4
.L_17:
        /*0048*/ 	.byte	0x04, 0x17
        /*004a*/ 	.short	(.L_19 - .L_18)
.L_18:
        /*004c*/ 	.word	0x00000000
        /*0050*/ 	.short	0x0002
        /*0052*/ 	.short	0x0010
        /*0054*/ 	.byte	0x00, 0xf4, 0x21, 0x00


	//----- nvinfo : EIATTR_KPARAM_INFO
	.align		4
.L_19:
        /*0058*/ 	.byte	0x04, 0x17
        /*005a*/ 	.short	(.L_21 - .L_20)
.L_20:
        /*005c*/ 	.word	0x00000000
        /*0060*/ 	.short	0x0001
        /*0062*/ 	.short	0x0008
        /*0064*/ 	.byte	0x00, 0xf4, 0x21, 0x00


	//----- nvinfo : EIATTR_KPARAM_INFO
	.align		4
.L_21:
        /*0068*/ 	.byte	0x04, 0x17
        /*006a*/ 	.short	(.L_23 - .L_22)
.L_22:
        /*006c*/ 	.word	0x00000000
        /*0070*/ 	.short	0x0000
        /*0072*/ 	.short	0x0000
        /*0074*/ 	.byte	0x00, 0xf4, 0x21, 0x00


	//----- nvinfo : EIATTR_SPARSE_MMA_MASK
	.align		4
.L_23:
        /*0078*/ 	.byte	0x03, 0x50
        /*007a*/ 	.short	0x0000


	//----- nvinfo : EIATTR_MAXREG_COUNT
	.align		4
        /*007c*/ 	.byte	0x03, 0x1b
        /*007e*/ 	.short	0x00ff


	//----- nvinfo : EIATTR_EXIT_INSTR_OFFSETS
	.align		4
        /*0080*/ 	.byte	0x04, 0x1c
        /*0082*/ 	.short	(.L_25 - .L_24)


	//   ....[0]....
.L_24:
        /*0084*/ 	.word	0x00000b40


	//----- nvinfo : EIATTR_REQNTID
	.align		4
.L_25:
        /*0088*/ 	.byte	0x04, 0x10
        /*008a*/ 	.short	(.L_27 - .L_26)
.L_26:
        /*008c*/ 	.word	0x00000080
        /*0090*/ 	.word	0x00000001
        /*0094*/ 	.word	0x00000001


	//----- nvinfo : EIATTR_CBANK_PARAM_SIZE
	.align		4
.L_27:
        /*0098*/ 	.byte	0x03, 0x19
        /*009a*/ 	.short	0x0034


	//----- nvinfo : EIATTR_PARAM_CBANK
	.align		4
        /*009c*/ 	.byte	0x04, 0x0a
        /*009e*/ 	.short	(.L_29 - .L_28)
	.align		4
.L_28:
        /*00a0*/ 	.word	index@(.nv.constant0.triton_poi_fused__unsafe_index_add_mul_sub_34)
        /*00a4*/ 	.short	0x0210
        /*00a6*/ 	.short	0x0034


	//----- nvinfo : EIATTR_SW_WAR
	.align		4
.L_29:
        /*00a8*/ 	.byte	0x04, 0x36
        /*00aa*/ 	.short	(.L_31 - .L_30)
.L_30:
        /*00ac*/ 	.word	0x00000008
.L_31:


//--------------------- .nv.callgraph             --------------------------
	.section	.nv.callgraph,"",@"SHT_CUDA_CALLGRAPH"
	.align	4
	.sectionentsize	8
	.align		4
        /*0000*/ 	.word	0x00000000
	.align		4
        /*0004*/ 	.word	0xffffffff
	.align		4
        /*0008*/ 	.word	0x00000000
	.align		4
        /*000c*/ 	.word	0xfffffffe
	.align		4
        /*0010*/ 	.word	0x00000000
	.align		4
        /*0014*/ 	.word	0xfffffffd
	.align		4
        /*0018*/ 	.word	0x00000000
	.align		4
        /*001c*/ 	.word	0xfffffffc


//--------------------- .text.triton_poi_fused__unsafe_index_add_mul_sub_34 --------------------------
	.section	.text.triton_poi_fused__unsafe_index_add_mul_sub_34,"ax",@progbits
	.align	128
        .global         triton_poi_fused__unsafe_index_add_mul_sub_34
        .type           triton_poi_fused__unsafe_index_add_mul_sub_34,@function
        .size           triton_poi_fused__unsafe_index_add_mul_sub_34,(.L_x_1 - triton_poi_fused__unsafe_index_add_mul_sub_34)
        .other          triton_poi_fused__unsafe_index_add_mul_sub_34,@"STO_CUDA_ENTRY STV_DEFAULT"
triton_poi_fused__unsafe_index_add_mul_sub_34:
.text.triton_poi_fused__unsafe_index_add_mul_sub_34:
[----:B------:R-:W-:Y:S01]  /*0000*/  LDC R1, c[0x0][0x28] ;  /* 0x00000a00ff017b82 */ /* 0x000fe20000000800 */
[----:B------:R-:W1:Y:S07]  /*0010*/  S2R R0, SR_TID.X ;  /* 0x0000000000007919 */ /* 0x000e6e0000002100 */
[----:B------:R-:W2:Y:S01]  /*0020*/  LDC.64 R4, c[0x0][0x210] ;  /* 0x00008400ff047b82 */ /* 0x000ea20000000a00 */
[----:B------:R-:W-:Y:S01]  /*0030*/  ULDC.64 UR4, c[0x0][0x208] ;  /* 0x0000820000047ab9 */ /* 0x000fe20000000a00 */
[----:B------:R-:W-:Y:S01]  /*0040*/  ULDC.64 UR6, c[0x0][0x220] ;  /* 0x0000880000067ab9 */ /* 0x000fe20000000a00 */
[----:B------:R-:W3:Y:S05]  /*0050*/  S2R R3, SR_CTAID.X ;  /* 0x0000000000037919 */ /* 0x000eea0000002500 */
[----:B------:R-:W4:Y:S01]  /*0060*/  LDC.64 R26, c[0x0][0x218] ;  /* 0x00008600ff1a7b82 */ /* 0x000f220000000a00 */
[----:B-1----:R-:W-:Y:S01]  /*0070*/  IMAD.SHL.U32 R0, R0, 0x4, RZ ;  /* 0x0000000400007824 */ /* 0x002fe200078e00ff */
[----:B---3--:R-:W-:-:S04]  /*0080*/  SHF.R.S32.HI R18, RZ, 0x15, R3 ;  /* 0x00000015ff127819 */ /* 0x008fc80000011403 */
[----:B------:R-:W-:Y:S02]  /*0090*/  LOP3.LUT R0, R0, 0x1fc, RZ, 0xc0, !PT ;  /* 0x000001fc00007812 */ /* 0x000fe400078ec0ff */
[----:B------:R-:W-:-:S03]  /*00a0*/  SGXT R18, R18, 0x1 ;  /* 0x000000011212781a */ /* 0x000fc60000000200 */
[----:B------:R-:W-:-:S04]  /*00b0*/  IMAD R3, R3, 0x400, R0 ;  /* 0x0000040003037824 */ /* 0x000fc800078e0200 */
[----:B------:R-:W-:Y:S01]  /*00c0*/  VIADD R17, R3, 0x200 ;  /* 0x0000020003117836 */ /* 0x000fe20000000000 */
[----:B------:R-:W-:-:S04]  /*00d0*/  SHF.R.S32.HI R0, RZ, 0x1f, R3 ;  /* 0x0000001fff007819 */ /* 0x000fc80000011403 */
[----:B------:R-:W-:Y:S02]  /*00e0*/  LEA.HI R6, R18, R17, RZ, 0x6 ;  /* 0x0000001112067211 */ /* 0x000fe400078f30ff */
[----:B------:R-:W-:Y:S02]  /*00f0*/  LEA.HI R0, R0, R3, RZ, 0x6 ;  /* 0x0000000300007211 */ /* 0x000fe400078f30ff */
[----:B------:R-:W-:Y:S02]  /*0100*/  SHF.R.S32.HI R6, RZ, 0x6, R6 ;  /* 0x00000006ff067819 */ /* 0x000fe40000011406 */
[----:B------:R-:W-:Y:S02]  /*0110*/  SHF.R.S32.HI R2, RZ, 0x6, R0 ;  /* 0x00000006ff027819 */ /* 0x000fe40000011400 */
[----:B------:R-:W-:Y:S02]  /*0120*/  LEA.HI R8, R6, R6, RZ, 0x6 ;  /* 0x0000000606087211 */ /* 0x000fe400078f30ff */
[----:B------:R-:W-:-:S02]  /*0130*/  LEA.HI R7, R2, R2, RZ, 0x6 ;  /* 0x0000000202077211 */ /* 0x000fc400078f30ff */
[----:B------:R-:W-:Y:S02]  /*0140*/  LOP3.LUT R9, R8, 0xffffffc0, RZ, 0xc0, !PT ;  /* 0xffffffc008097812 */ /* 0x000fe400078ec0ff */
[----:B------:R-:W-:Y:S02]  /*0150*/  LOP3.LUT R7, R7, 0xffffffc0, RZ, 0xc0, !PT ;  /* 0xffffffc007077812 */ /* 0x000fe400078ec0ff */
[----:B------:R-:W-:Y:S01]  /*0160*/  LOP3.LUT R16, R0, 0xffffffc0, RZ, 0xc0, !PT ;  /* 0xffffffc000107812 */ /* 0x000fe200078ec0ff */
[----:B------:R-:W-:Y:S02]  /*0170*/  IMAD.IADD R9, R6, 0x1, -R9 ;  /* 0x0000000106097824 */ /* 0x000fe400078e0a09 */
[----:B------:R-:W-:Y:S02]  /*0180*/  IMAD.IADD R7, R2, 0x1, -R7 ;  /* 0x0000000102077824 */ /* 0x000fe400078e0a07 */
[--C-:B--2---:R-:W-:Y:S02]  /*0190*/  IMAD.WIDE R10, R9, 0x8, R4.reuse ;  /* 0x00000008090a7825 */ /* 0x104fe400078e0204 */
[----:B------:R-:W1:Y:S02]  /*01a0*/  LDC.64 R8, c[0x0][0x228] ;  /* 0x00008a00ff087b82 */ /* 0x000e640000000a00 */
[----:B------:R-:W-:-:S02]  /*01b0*/  IMAD.WIDE R20, R7, 0x8, R4 ;  /* 0x0000000807147825 */ /* 0x000fc400078e0204 */
[----:B------:R-:W2:Y:S02]  /*01c0*/  LDG.E.EL.64 R10, desc[UR4][R10.64] ;  /* 0x000000040a0a7981 */ /* 0x000ea4000c2e1b00 */
[----:B------:R-:W-:Y:S02]  /*01d0*/  IMAD.IADD R16, R3, 0x1, -R16 ;  /* 0x0000000103107824 */ /* 0x000fe400078e0a10 */
[----:B------:R-:W3:Y:S02]  /*01e0*/  LDG.E.EL.64 R20, desc[UR4][R20.64] ;  /* 0x0000000414147981 */ /* 0x000ee4000c2e1b00 */
[----:B----4-:R-:W-:-:S06]  /*01f0*/  IMAD.WIDE R12, R16, 0x8, R26 ;  /* 0x00000008100c7825 */ /* 0x010fcc00078e021a */
[----:B------:R-:W4:Y:S01]  /*0200*/  LDG.E.EL.128 R12, desc[UR4][R12.64] ;  /* 0x000000040c0c7981 */ /* 0x000f22000c2e1d00 */
[----:B-1----:R-:W-:-:S06]  /*0210*/  IMAD.WIDE R4, R16, 0x8, R8 ;  /* 0x0000000810047825 */ /* 0x002fcc00078e0208 */
[----:B------:R-:W5:Y:S01]  /*0220*/  LDG.E.EL.128 R4, desc[UR4][R4.64] ;  /* 0x0000000404047981 */ /* 0x000f62000c2e1d00 */
[----:B------:R-:W-:-:S05]  /*0230*/  VIADD R25, R3, 0x2 ;  /* 0x0000000203197836 */ /* 0x000fca0000000000 */
[----:B------:R-:W-:-:S04]  /*0240*/  LEA.HI R0, R18, R25, RZ, 0x6 ;  /* 0x0000001912007211 */ /* 0x000fc800078f30ff */
[----:B------:R-:W-:-:S05]  /*0250*/  LOP3.LUT R0, R0, 0xffffffc0, RZ, 0xc0, !PT ;  /* 0xffffffc000007812 */ /* 0x000fca00078ec0ff */
[----:B------:R-:W-:Y:S01]  /*0260*/  IMAD.IADD R25, R25, 0x1, -R0 ;  /* 0x0000000119197824 */ /* 0x000fe200078e0a00 */
[----:B------:R-:W-:-:S04]  /*0270*/  LEA.HI R17, R18, R17, RZ, 0xc ;  /* 0x0000001112117211 */ /* 0x000fc800078f60ff */
[----:B------:R-:W-:Y:S02]  /*0280*/  SHF.R.S32.HI R17, RZ, 0xc, R17 ;  /* 0x0000000cff117819 */ /* 0x000fe40000011411 */
[----:B--2---:R-:W-:-:S04]  /*0290*/  SHF.R.U32.HI R23, RZ, 0x1a, R11 ;  /* 0x0000001aff177819 */ /* 0x004fc8000001160b */
[----:B------:R-:W-:Y:S02]  /*02a0*/  LOP3.LUT R23, R23, 0x20, RZ, 0xc0, !PT ;  /* 0x0000002017177812 */ /* 0x000fe400078ec0ff */
[----:B---3--:R-:W-:Y:S02]  /*02b0*/  SHF.R.U32.HI R19, RZ, 0x1a, R21 ;  /* 0x0000001aff137819 */ /* 0x008fe40000011615 */
[----:B------:R-:W-:Y:S02]  /*02c0*/  IADD3 R2, P1, R10, R23, RZ ;  /* 0x000000170a027210 */ /* 0x000fe40007f3e0ff */
[----:B------:R-:W-:-:S03]  /*02d0*/  LOP3.LUT R19, R19, 0x20, RZ, 0xc0, !PT ;  /* 0x0000002013137812 */ /* 0x000fc600078ec0ff */
[----:B------:R-:W-:Y:S01]  /*02e0*/  IMAD.X R11, RZ, RZ, R11, P1 ;  /* 0x000000ffff0b7224 */ /* 0x000fe200008e060b */
[----:B------:R-:W-:Y:S02]  /*02f0*/  IADD3 R19, P0, R20, R19, RZ ;  /* 0x0000001314137210 */ /* 0x000fe40007f1e0ff */
[----:B----4-:R-:W-:Y:S02]  /*0300*/  SHF.R.U32.HI R28, RZ, 0x18, R13 ;  /* 0x00000018ff1c7819 */ /* 0x010fe4000001160d */
[----:B------:R-:W-:Y:S01]  /*0310*/  SHF.L.U64.HI R0, R2, 0x7, R11 ;  /* 0x0000000702007819 */ /* 0x000fe2000001020b */
[----:B------:R-:W-:Y:S01]  /*0320*/  IMAD.X R20, RZ, RZ, R21, P0 ;  /* 0x000000ffff147224 */ /* 0x000fe200000e0615 */
[----:B------:R-:W-:Y:S01]  /*0330*/  LEA R29, P0, R12, UR6, 0x2 ;  /* 0x000000060c1d7c11 */ /* 0x000fe2000f8010ff */
[----:B------:R-:W-:Y:S01]  /*0340*/  IMAD.SHL.U32 R2, R2, 0x80, RZ ;  /* 0x0000008002027824 */ /* 0x000fe200078e00ff */
[----:B------:R-:W-:Y:S02]  /*0350*/  LOP3.LUT R28, R28, 0x80, RZ, 0xc0, !PT ;  /* 0x000000801c1c7812 */ /* 0x000fe400078ec0ff */
[----:B------:R-:W-:-:S02]  /*0360*/  LEA.HI.X R13, R12, UR7, R13, 0x2, P0 ;  /* 0x000000070c0d7c11 */ /* 0x000fc400080f140d */
[----:B------:R-:W-:Y:S01]  /*0370*/  IADD3 R22, P2, P3, R2, R29, R28 ;  /* 0x0000001d02167210 */ /* 0x000fe20007b5e01c */
[C---:B------:R-:W-:Y:S01]  /*0380*/  IMAD.SHL.U32 R10, R19.reuse, 0x80, RZ ;  /* 0x00000080130a7824 */ /* 0x040fe200078e00ff */
[----:B------:R-:W-:Y:S02]  /*0390*/  SHF.L.U64.HI R11, R19, 0x7, R20 ;  /* 0x00000007130b7819 */ /* 0x000fe40000010214 */
[----:B------:R-:W-:Y:S02]  /*03a0*/  IADD3.X R23, R0, R13, RZ, P2, P3 ;  /* 0x0000000d00177210 */ /* 0x000fe400017e64ff */
[----:B------:R-:W-:Y:S02]  /*03b0*/  SHF.R.U32.HI R19, RZ, 0x18, R15 ;  /* 0x00000018ff137819 */ /* 0x000fe4000001160f */
[----:B------:R-:W-:Y:S01]  /*03c0*/  LEA R12, P2, R14, UR6, 0x2 ;  /* 0x000000060e0c7c11 */ /* 0x000fe2000f8410ff */
[----:B------:R-:W-:Y:S01]  /*03d0*/  IMAD.SHL.U32 R20, R17, 0x400, RZ ;  /* 0x0000040011147824 */ /* 0x000fe200078e00ff */
[----:B------:R-:W-:-:S02]  /*03e0*/  IADD3 R28, P0, P1, R10, R29, R28 ;  /* 0x0000001d0a1c7210 */ /* 0x000fc4000791e01c */
[----:B------:R-:W-:Y:S02]  /*03f0*/  LEA.HI R17, R18, R3, RZ, 0xc ;  /* 0x0000000312117211 */ /* 0x000fe400078f60ff */
[----:B------:R-:W-:Y:S02]  /*0400*/  LOP3.LUT R19, R19, 0x80, RZ, 0xc0, !PT ;  /* 0x0000008013137812 */ /* 0x000fe400078ec0ff */
[----:B------:R-:W-:Y:S02]  /*0410*/  LEA.HI.X R14, R14, UR7, R15, 0x2, P2 ;  /* 0x000000070e0e7c11 */ /* 0x000fe400090f140f */
[----:B-----5:R-:W-:Y:S02]  /*0420*/  SHF.R.U32.HI R15, RZ, 0x18, R5 ;  /* 0x00000018ff0f7819 */ /* 0x020fe40000011605 */
[----:B------:R-:W-:Y:S02]  /*0430*/  IADD3 R18, P5, P4, R10, R12, R19 ;  /* 0x0000000c0a127210 */ /* 0x000fe40007cbe013 */
[----:B------:R-:W-:-:S02]  /*0440*/  SHF.R.S32.HI R17, RZ, 0xc, R17 ;  /* 0x0000000cff117819 */ /* 0x000fc40000011411 */
[----:B------:R-:W-:Y:S02]  /*0450*/  IADD3.X R29, R11, R13, RZ, P0, P1 ;  /* 0x0000000d0b1d7210 */ /* 0x000fe400007e24ff */
[----:B------:R-:W-:Y:S02]  /*0460*/  LOP3.LUT R13, R15, 0x80, RZ, 0xc0, !PT ;  /* 0x000000800f0d7812 */ /* 0x000fe400078ec0ff */
[----:B------:R-:W-:Y:S02]  /*0470*/  LEA R15, P0, R4, UR6, 0x2 ;  /* 0x00000006040f7c11 */ /* 0x000fe4000f8010ff */
[----:B------:R-:W-:Y:S01]  /*0480*/  IADD3 R12, P3, P2, R2, R12, R19 ;  /* 0x0000000c020c7210 */ /* 0x000fe20007a7e013 */
[----:B------:R-:W-:Y:S01]  /*0490*/  IMAD.SHL.U32 R21, R17, 0x400, RZ ;  /* 0x0000040011157824 */ /* 0x000fe200078e00ff */
[----:B------:R-:W-:Y:S02]  /*04a0*/  IADD3.X R19, R11, R14, RZ, P5, P4 ;  /* 0x0000000e0b137210 */ /* 0x000fe40002fe84ff */
[----:B------:R-:W-:-:S02]  /*04b0*/  LEA.HI.X R5, R4, UR7, R5, 0x2, P0 ;  /* 0x0000000704057c11 */ /* 0x000fc400080f1405 */
[----:B------:R-:W-:Y:S01]  /*04c0*/  IADD3 R30, P0, P1, R10, R15, R13 ;  /* 0x0000000f0a1e7210 */ /* 0x000fe2000791e00d */
[----:B------:R-:W-:-:S03]  /*04d0*/  IMAD.WIDE R18, R21, 0x4, R18 ;  /* 0x0000000415127825 */ /* 0x000fc600078e0212 */
[----:B------:R-:W-:Y:S02]  /*04e0*/  IADD3.X R31, R11, R5, RZ, P0, P1 ;  /* 0x000000050b1f7210 */ /* 0x000fe400007e24ff */
[----:B------:R-:W-:Y:S01]  /*04f0*/  IADD3 R4, P0, P1, R2, R15, R13 ;  /* 0x0000000f02047210 */ /* 0x000fe2000791e00d */
[----:B------:R1:W2:Y:S01]  /*0500*/  LDG.E.EL R24, desc[UR4][R18.64] ;  /* 0x0000000412187981 */ /* 0x0002a2000c2e1900 */
[----:B------:R-:W-:Y:S01]  /*0510*/  IADD3.X R13, R0, R14, RZ, P3, P2 ;  /* 0x0000000e000d7210 */ /* 0x000fe20001fe44ff */
[----:B------:R-:W-:Y:S01]  /*0520*/  IMAD.WIDE R22, R20, 0x4, R22 ;  /* 0x0000000414167825 */ /* 0x000fe200078e0216 */
[----:B------:R-:W-:-:S03]  /*0530*/  IADD3.X R5, R0, R5, RZ, P0, P1 ;  /* 0x0000000500057210 */ /* 0x000fc600007e24ff */
[C---:B------:R-:W-:Y:S02]  /*0540*/  IMAD.WIDE R12, R20.reuse, 0x4, R12 ;  /* 0x00000004140c7825 */ /* 0x040fe400078e020c */
[----:B------:R-:W3:Y:S01]  /*0550*/  LDG.E.EL R22, desc[UR4][R22.64] ;  /* 0x0000000416167981 */ /* 0x000ee2000c2e1900 */
[----:B-1----:R-:W1:Y:S01]  /*0560*/  LDC.64 R18, c[0x0][0x230] ;  /* 0x00008c00ff127b82 */ /* 0x002e620000000a00 */
[----:B------:R-:W-:-:S04]  /*0570*/  IMAD.WIDE R14, R20, 0x4, R4 ;  /* 0x00000004140e7825 */ /* 0x000fc800078e0204 */
[C---:B------:R-:W-:Y:S01]  /*0580*/  IMAD.WIDE R4, R25.reuse, 0x8, R8 ;  /* 0x0000000819047825 */ /* 0x040fe200078e0208 */
[----:B------:R-:W-:Y:S01]  /*0590*/  SHF.R.U32.HI R8, RZ, 0x18, R7 ;  /* 0x00000018ff087819 */ /* 0x000fe20000011607 */
[----:B------:R-:W3:Y:S04]  /*05a0*/  LDG.E.EL R9, desc[UR4][R14.64] ;  /* 0x000000040e097981 */ /* 0x000ee8000c2e1900 */
[----:B------:R4:W5:Y:S01]  /*05b0*/  LDG.E.EL R23, desc[UR4][R12.64] ;  /* 0x000000040c177981 */ /* 0x000962000c2e1900 */
[----:B------:R-:W-:Y:S01]  /*05c0*/  LOP3.LUT R8, R8, 0x80, RZ, 0xc0, !PT ;  /* 0x0000008008087812 */ /* 0x000fe200078ec0ff */
[----:B----4-:R-:W-:Y:S01]  /*05d0*/  IMAD.WIDE R12, R25, 0x8, R26 ;  /* 0x00000008190c7825 */ /* 0x010fe200078e021a */
[----:B------:R-:W-:-:S04]  /*05e0*/  LEA R25, P0, R6, UR6, 0x2 ;  /* 0x0000000606197c11 */ /* 0x000fc8000f8010ff */
[----:B------:R-:W-:Y:S02]  /*05f0*/  LEA.HI.X R7, R6, UR7, R7, 0x2, P0 ;  /* 0x0000000706077c11 */ /* 0x000fe400080f1407 */
[----:B------:R-:W-:Y:S01]  /*0600*/  IADD3 R14, P0, P1, R10, R25, R8 ;  /* 0x000000190a0e7210 */ /* 0x000fe2000791e008 */
[----:B------:R-:W-:-:S03]  /*0610*/  IMAD.WIDE R28, R21, 0x4, R28 ;  /* 0x00000004151c7825 */ /* 0x000fc600078e021c */
[----:B------:R-:W-:Y:S01]  /*0620*/  IADD3.X R15, R11, R7, RZ, P0, P1 ;  /* 0x000000070b0f7210 */ /* 0x000fe200007e24ff */
[----:B------:R-:W-:Y:S02]  /*0630*/  IMAD.WIDE R30, R21, 0x4, R30 ;  /* 0x00000004151e7825 */ /* 0x000fe400078e021e */
[----:B------:R-:W4:Y:S02]  /*0640*/  LDG.E.EL R28, desc[UR4][R28.64] ;  /* 0x000000041c1c7981 */ /* 0x000f24000c2e1900 */
[----:B-1----:R-:W-:-:S04]  /*0650*/  IMAD.WIDE R18, R16, 0x4, R18 ;  /* 0x0000000410127825 */ /* 0x002fc800078e0212 */
[----:B------:R-:W-:Y:S01]  /*0660*/  IMAD.WIDE R14, R21, 0x4, R14 ;  /* 0x00000004150e7825 */ /* 0x000fe200078e020e */
[----:B------:R-:W-:Y:S01]  /*0670*/  IADD3 R6, P0, P1, R2, R25, R8 ;  /* 0x0000001902067210 */ /* 0x000fe2000791e008 */
[----:B------:R-:W2:Y:S04]  /*0680*/  LDG.E.EL.128 R16, desc[UR4][R18.64] ;  /* 0x0000000412107981 */ /* 0x000ea8000c2e1d00 */
[----:B------:R-:W4:Y:S04]  /*0690*/  LDG.E.EL R29, desc[UR4][R30.64] ;  /* 0x000000041e1d7981 */ /* 0x000f28000c2e1900 */
[----:B------:R-:W2:Y:S01]  /*06a0*/  LDG.E.EL R25, desc[UR4][R14.64] ;  /* 0x000000040e197981 */ /* 0x000ea2000c2e1900 */
[----:B------:R-:W-:-:S03]  /*06b0*/  IADD3.X R7, R0, R7, RZ, P0, P1 ;  /* 0x0000000700077210 */ /* 0x000fc600007e24ff */
[----:B------:R-:W5:Y:S01]  /*06c0*/  LDG.E.EL.128 R12, desc[UR4][R12.64] ;  /* 0x000000040c0c7981 */ /* 0x000f62000c2e1d00 */
[----:B------:R-:W-:-:S05]  /*06d0*/  IMAD.WIDE R6, R20, 0x4, R6 ;  /* 0x0000000414067825 */ /* 0x000fca00078e0206 */
[----:B------:R-:W5:Y:S04]  /*06e0*/  LDG.E.EL R26, desc[UR4][R6.64] ;  /* 0x00000004061a7981 */ /* 0x000f68000c2e1900 */
[----:B------:R-:W5:Y:S01]  /*06f0*/  LDG.E.EL.128 R4, desc[UR4][R4.64] ;  /* 0x0000000404047981 */ /* 0x000f62000c2e1d00 */
[----:B---3--:R-:W-:Y:S01]  /*0700*/  FADD R9, -R22, R9 ;  /* 0x0000000916097221 */ /* 0x008fe20000000100 */
[----:B----4-:R-:W-:-:S04]  /*0710*/  FADD R29, -R28, R29 ;  /* 0x0000001d1c1d7221 */ /* 0x010fc80000000100 */
[C---:B--2---:R-:W-:Y:S01]  /*0720*/  FFMA R8, R16.reuse, R29, R28 ;  /* 0x0000001d10087223 */ /* 0x044fe2000000001c */
[----:B------:R-:W-:Y:S01]  /*0730*/  FFMA R16, R16, R9, R22 ;  /* 0x0000000910107223 */ /* 0x000fe20000000016 */
[--C-:B-----5:R-:W-:Y:S02]  /*0740*/  SHF.R.U32.HI R29, RZ, 0x18, R13.reuse ;  /* 0x00000018ff1d7819 */ /* 0x120fe4000001160d */
[C---:B------:R-:W-:Y:S02]  /*0750*/  LEA R28, P0, R12.reuse, UR6, 0x2 ;  /* 0x000000060c1c7c11 */ /* 0x040fe4000f8010ff */
[----:B------:R-:W-:Y:S02]  /*0760*/  LOP3.LUT R29, R29, 0x80, RZ, 0xc0, !PT ;  /* 0x000000801d1d7812 */ /* 0x000fe400078ec0ff */
[----:B------:R-:W-:Y:S02]  /*0770*/  LEA.HI.X R9, R12, UR7, R13, 0x2, P0 ;  /* 0x000000070c097c11 */ /* 0x000fe400080f140d */
[----:B------:R-:W-:-:S02]  /*0780*/  IADD3 R12, P0, P1, R10, R28, R29 ;  /* 0x0000001c0a0c7210 */ /* 0x000fc4000791e01d */
[----:B------:R-:W-:Y:S02]  /*0790*/  IADD3 R28, P2, P3, R2, R28, R29 ;  /* 0x0000001c021c7210 */ /* 0x000fe40007b5e01d */
[-C--:B------:R-:W-:Y:S02]  /*07a0*/  IADD3.X R13, R11, R9.reuse, RZ, P0, P1 ;  /* 0x000000090b0d7210 */ /* 0x080fe400007e24ff */
[----:B------:R-:W-:Y:S01]  /*07b0*/  IADD3.X R29, R0, R9, RZ, P2, P3 ;  /* 0x00000009001d7210 */ /* 0x000fe200017e64ff */
[----:B------:R-:W-:Y:S01]  /*07c0*/  FADD R9, -R24, R25 ;  /* 0x0000001918097221 */ /* 0x000fe20000000100 */
[----:B------:R-:W-:Y:S01]  /*07d0*/  FADD R26, -R23, R26 ;  /* 0x0000001a171a7221 */ /* 0x000fe20000000100 */
[----:B------:R-:W-:Y:S02]  /*07e0*/  SHF.R.U32.HI R25, RZ, 0x18, R15 ;  /* 0x00000018ff197819 */ /* 0x000fe4000001160f */
[C---:B------:R-:W-:Y:S01]  /*07f0*/  FFMA R9, R17.reuse, R9, R24 ;  /* 0x0000000911097223 */ /* 0x040fe20000000018 */
[----:B------:R-:W-:Y:S01]  /*0800*/  SHF.R.U32.HI R22, RZ, 0x18, R5 ;  /* 0x00000018ff167819 */ /* 0x000fe20000011605 */
[----:B------:R-:W-:Y:S01]  /*0810*/  FFMA R17, R17, R26, R23 ;  /* 0x0000001a11117223 */ /* 0x000fe20000000017 */
[----:B------:R-:W-:-:S02]  /*0820*/  LEA R24, P1, R4, UR6, 0x2 ;  /* 0x0000000604187c11 */ /* 0x000fc4000f8210ff */
[----:B------:R-:W-:Y:S02]  /*0830*/  LEA R23, P0, R14, UR6, 0x2 ;  /* 0x000000060e177c11 */ /* 0x000fe4000f8010ff */
[----:B------:R-:W-:Y:S02]  /*0840*/  LOP3.LUT R25, R25, 0x80, RZ, 0xc0, !PT ;  /* 0x0000008019197812 */ /* 0x000fe400078ec0ff */
[----:B------:R-:W-:Y:S02]  /*0850*/  LOP3.LUT R22, R22, 0x80, RZ, 0xc0, !PT ;  /* 0x0000008016167812 */ /* 0x000fe400078ec0ff */
[----:B------:R-:W-:Y:S02]  /*0860*/  LEA.HI.X R27, R4, UR7, R5, 0x2, P1 ;  /* 0x00000007041b7c11 */ /* 0x000fe400088f1405 */
[----:B------:R-:W-:Y:S02]  /*0870*/  LEA.HI.X R26, R14, UR7, R15, 0x2, P0 ;  /* 0x000000070e1a7c11 */ /* 0x000fe400080f140f */
[----:B------:R-:W-:-:S02]  /*0880*/  IADD3 R4, P2, P3, R10, R23, R25 ;  /* 0x000000170a047210 */ /* 0x000fc40007b5e019 */
[----:B------:R-:W-:Y:S02]  /*0890*/  IADD3 R14, P4, P5, R10, R24, R22 ;  /* 0x000000180a0e7210 */ /* 0x000fe40007d9e016 */
[C---:B------:R-:W-:Y:S02]  /*08a0*/  IADD3.X R5, R11.reuse, R26, RZ, P2, P3 ;  /* 0x0000001a0b057210 */ /* 0x040fe400017e64ff */
[----:B------:R-:W-:Y:S01]  /*08b0*/  IADD3.X R15, R11, R27, RZ, P4, P5 ;  /* 0x0000001b0b0f7210 */ /* 0x000fe200027ea4ff */
[----:B------:R-:W-:Y:S01]  /*08c0*/  IMAD.WIDE R4, R21, 0x4, R4 ;  /* 0x0000000415047825 */ /* 0x000fe200078e0204 */
[----:B------:R-:W-:-:S03]  /*08d0*/  IADD3 R22, P0, P1, R2, R24, R22 ;  /* 0x0000001802167210 */ /* 0x000fc6000791e016 */
[C---:B------:R-:W-:Y:S01]  /*08e0*/  IMAD.WIDE R14, R21.reuse, 0x4, R14 ;  /* 0x00000004150e7825 */ /* 0x040fe200078e020e */
[----:B------:R-:W-:Y:S01]  /*08f0*/  SHF.R.U32.HI R24, RZ, 0x18, R7 ;  /* 0x00000018ff187819 */ /* 0x000fe20000011607 */
[----:B------:R-:W2:Y:S02]  /*0900*/  LDG.E.EL R4, desc[UR4][R4.64] ;  /* 0x0000000404047981 */ /* 0x000ea4000c2e1900 */
[----:B------:R-:W-:-:S04]  /*0910*/  IMAD.WIDE R12, R21, 0x4, R12 ;  /* 0x00000004150c7825 */ /* 0x000fc800078e020c */
[----:B------:R-:W-:Y:S02]  /*0920*/  IMAD.WIDE R28, R20, 0x4, R28 ;  /* 0x00000004141c7825 */ /* 0x000fe400078e021c */
[----:B------:R-:W3:Y:S04]  /*0930*/  LDG.E.EL R12, desc[UR4][R12.64] ;  /* 0x000000040c0c7981 */ /* 0x000ee8000c2e1900 */
[----:B------:R1:W3:Y:S04]  /*0940*/  LDG.E.EL R5, desc[UR4][R14.64] ;  /* 0x000000040e057981 */ /* 0x0002e8000c2e1900 */
[----:B------:R4:W5:Y:S01]  /*0950*/  LDG.E.EL R13, desc[UR4][R28.64] ;  /* 0x000000041c0d7981 */ /* 0x000962000c2e1900 */
[----:B-1----:R-:W-:-:S02]  /*0960*/  LOP3.LUT R15, R24, 0x80, RZ, 0xc0, !PT ;  /* 0x00000080180f7812 */ /* 0x002fc400078ec0ff */
[----:B------:R-:W-:-:S04]  /*0970*/  LEA R14, P2, R6, UR6, 0x2 ;  /* 0x00000006060e7c11 */ /* 0x000fc8000f8410ff */
[----:B------:R-:W-:Y:S02]  /*0980*/  LEA.HI.X R6, R6, UR7, R7, 0x2, P2 ;  /* 0x0000000706067c11 */ /* 0x000fe400090f1407 */
[----:B------:R-:W-:Y:S02]  /*0990*/  IADD3 R10, P4, P5, R10, R14, R15 ;  /* 0x0000000e0a0a7210 */ /* 0x000fe40007d9e00f */
[C---:B------:R-:W-:Y:S02]  /*09a0*/  IADD3 R24, P2, P3, R2.reuse, R23, R25 ;  /* 0x0000001702187210 */ /* 0x040fe40007b5e019 */
[----:B------:R-:W-:Y:S02]  /*09b0*/  IADD3.X R11, R11, R6, RZ, P4, P5 ;  /* 0x000000060b0b7210 */ /* 0x000fe400027ea4ff */
[----:B----4-:R-:W-:Y:S02]  /*09c0*/  IADD3 R28, P4, P5, R2, R14, R15 ;  /* 0x0000000e021c7210 */ /* 0x010fe40007d9e00f */
[----:B------:R-:W-:-:S02]  /*09d0*/  IADD3.X R25, R0, R26, RZ, P2, P3 ;  /* 0x0000001a00197210 */ /* 0x000fc400017e64ff */
[C---:B------:R-:W-:Y:S02]  /*09e0*/  IADD3.X R23, R0.reuse, R27, RZ, P0, P1 ;  /* 0x0000001b00177210 */ /* 0x040fe400007e24ff */
[----:B------:R-:W-:Y:S01]  /*09f0*/  IADD3.X R29, R0, R6, RZ, P4, P5 ;  /* 0x00000006001d7210 */ /* 0x000fe200027ea4ff */
[----:B------:R-:W-:Y:S02]  /*0a00*/  IMAD.WIDE R6, R21, 0x4, R10 ;  /* 0x0000000415067825 */ /* 0x000fe400078e020a */
[----:B------:R-:W1:Y:S02]  /*0a10*/  LDC.64 R10, c[0x0][0x238] ;  /* 0x00008e00ff0a7b82 */ /* 0x000e640000000a00 */
[C---:B------:R-:W-:Y:S02]  /*0a20*/  IMAD.WIDE R24, R20.reuse, 0x4, R24 ;  /* 0x0000000414187825 */ /* 0x040fe400078e0218 */
[----:B------:R-:W2:Y:S02]  /*0a30*/  LDG.E.EL R7, desc[UR4][R6.64] ;  /* 0x0000000406077981 */ /* 0x000ea4000c2e1900 */
[----:B------:R-:W-:-:S02]  /*0a40*/  IMAD.WIDE R22, R20, 0x4, R22 ;  /* 0x0000000414167825 */ /* 0x000fc400078e0216 */
[----:B------:R-:W4:Y:S02]  /*0a50*/  LDG.E.EL R24, desc[UR4][R24.64] ;  /* 0x0000000418187981 */ /* 0x000f24000c2e1900 */
[----:B------:R-:W-:Y:S02]  /*0a60*/  IMAD.WIDE R28, R20, 0x4, R28 ;  /* 0x00000004141c7825 */ /* 0x000fe400078e021c */
[----:B------:R-:W5:Y:S04]  /*0a70*/  LDG.E.EL R22, desc[UR4][R22.64] ;  /* 0x0000000416167981 */ /* 0x000f68000c2e1900 */
[----:B------:R-:W4:Y:S01]  /*0a80*/  LDG.E.EL R29, desc[UR4][R28.64] ;  /* 0x000000041c1d7981 */ /* 0x000f22000c2e1900 */
[----:B-1----:R-:W-:-:S04]  /*0a90*/  IMAD.WIDE R2, R3, 0x4, R10 ;  /* 0x0000000403027825 */ /* 0x002fc800078e020a */
[----:B---3--:R-:W-:-:S04]  /*0aa0*/  FADD R5, -R12, R5 ;  /* 0x000000050c057221 */ /* 0x008fc80000000100 */
[----:B------:R-:W-:Y:S01]  /*0ab0*/  FFMA R10, R18, R5, R12 ;  /* 0x00000005120a7223 */ /* 0x000fe2000000000c */
[----:B--2---:R-:W-:-:S04]  /*0ac0*/  FADD R11, -R4, R7 ;  /* 0x00000007040b7221 */ /* 0x004fc80000000100 */
[----:B------:R-:W-:Y:S01]  /*0ad0*/  FFMA R11, R19, R11, R4 ;  /* 0x0000000b130b7223 */ /* 0x000fe20000000004 */
[----:B-----5:R-:W-:Y:S01]  /*0ae0*/  FADD R0, -R13, R22 ;  /* 0x000000160d007221 */ /* 0x020fe20000000100 */
[----:B----4-:R-:W-:-:S03]  /*0af0*/  FADD R15, -R24, R29 ;  /* 0x0000001d180f7221 */ /* 0x010fc60000000100 */
[----:B------:R-:W-:Y:S01]  /*0b00*/  FFMA R18, R18, R0, R13 ;  /* 0x0000000012127223 */ /* 0x000fe2000000000d */
[----:B------:R-:W-:Y:S01]  /*0b10*/  FFMA R19, R19, R15, R24 ;  /* 0x0000000f13137223 */ /* 0x000fe20000000018 */
[----:B------:R-:W-:Y:S04]  /*0b20*/  STG.E.128 desc[UR4][R2.64], R8 ;  /* 0x0000000802007986 */ /* 0x000fe8000c101d04 */
[----:B------:R-:W-:Y:S01]  /*0b30*/  STG.E.128 desc[UR4][R2.64+0x800], R16 ;  /* 0x0008001002007986 */ /* 0x000fe2000c101d04 */
[----:B------:R-:W-:Y:S05]  /*0b40*/  EXIT ;  /* 0x000000000000794d */ /* 0x000fea0003800000 */
.L_x_0:
[----:B------:R-:W-:-:S00]  /*0b50*/  BRA `(.L_x_0) ;  /* 0xfffffffc00fc7947 */ /* 0x000fc0000383ffff */
[----:B------:R-:W-:-:S00]  /*0b60*/  NOP ;  /* 0x0000000000007918 */ /* 0x000fc00000000000 */
        /* <DEDUP_REMOVED lines=9> */
.L_x_1:


//--------------------- .nv.constant0.triton_poi_fused__unsafe_index_add_mul_sub_34 --------------------------
	.section	.nv.constant0.triton_poi_fused__unsafe_index_add_mul_sub_34,"a",@progbits
	.sectionflags	@""
	.align	4
.nv.constant0.triton_poi_fused__unsafe_index_add_mul_sub_34:
	.zero		580
